//
// Generated by NVIDIA NVVM Compiler
//
// Compiler Build ID: CL-36424714
// Cuda compilation tools, release 13.0, V13.0.88
// Based on NVVM 20.0.0
//

.version 9.0
.target sm_100
.address_size 64

	// .globl	_Z10helloWorldv
.extern .func  (.param .b32 func_retval0) vprintf
(
	.param .b64 vprintf_param_0,
	.param .b64 vprintf_param_1
)
;
.global .align 1 .b8 $str[23] = {72, 101, 108, 108, 111, 32, 87, 111, 114, 108, 100, 32, 102, 114, 111, 109, 32, 71, 80, 85, 33, 10};

.visible .entry _Z10helloWorldv()
{
	.reg .b32 	%r<3>;
	.reg .b64 	%rd<3>;

	mov.u64 	%rd1, $str;
	cvta.global.u64 	%rd2, %rd1;
	{ // callseq 0, 0
	.param .b64 param0;
	st.param.b64 	[param0], %rd2;
	.param .b64 param1;
	st.param.b64 	[param1], 0;
	.param .b32 retval0;
	call.uni (retval0), 
	vprintf, 
	(
	param0, 
	param1
	);
	ld.param.b32 	%r1, [retval0];
	} // callseq 0
	ret;

}


// ===== COMPILED SASS (sm_100) =====

	.target	sm_100

	.elftype	@"ET_EXEC"


//--------------------- .note.nv.tkinfo           --------------------------
	.section	.note.nv.tkinfo,"",@"SHT_NOTE"
	.sectionflags	@"SHF_NOTE_NV_TKINFO"
	.tkinfo
        /*0018*/ 	.word	0x00000002
        /*0030*/ 	.string	""
        /*0030*/ 	.string	"ptxas"
        /*0030*/ 	.string	"Cuda compilation tools, release 13.0, V13.0.88"
        /*0030*/ 	.string	"Build cuda_13.0.r13.0/compiler.36424714_0"
        /*0030*/ 	.string	"-arch sm_100 -m 64 "



//--------------------- .note.nv.cuinfo           --------------------------
	.section	.note.nv.cuinfo,"",@"SHT_NOTE"
	.sectionflags	@"SHF_NOTE_NV_CUINFO"
        /*0018*/ 	.short	0x0002
        /*001a*/ 	.short	0x0064
        /*001c*/ 	.short	0x0082
	.zero		2


//--------------------- .nv.info                  --------------------------
	.section	.nv.info,"",@"SHT_CUDA_INFO"
	.align	4


	//----- nvinfo : EIATTR_REGCOUNT
	.align		4
        /*0000*/ 	.byte	0x04, 0x2f
        /*0002*/ 	.short	(.L_2 - .L_1)
	.align		4
.L_1:
        /*0004*/ 	.word	index@(_Z10helloWorldv)
        /*0008*/ 	.word	0x00000018


	//----- nvinfo : EIATTR_FRAME_SIZE
	.align		4
.L_2:
        /*000c*/ 	.byte	0x04, 0x11
        /*000e*/ 	.short	(.L_4 - .L_3)
	.align		4
.L_3:
        /*0010*/ 	.word	index@(_Z10helloWorldv)
        /*0014*/ 	.word	0x00000000


	//----- nvinfo : EIATTR_MIN_STACK_SIZE
	.align		4
.L_4:
        /*0018*/ 	.byte	0x04, 0x12
        /*001a*/ 	.short	(.L_6 - .L_5)
	.align		4
.L_5:
        /*001c*/ 	.word	index@(_Z10helloWorldv)
        /*0020*/ 	.word	0x00000000
.L_6:


//--------------------- .nv.compat                --------------------------
	.section	.nv.compat,"",@"SHT_CUDA_COMPAT_INFO"
	.align	4
        /*0000*/ 	.byte	0x02, 0x09, 0x00, 0x00, 0x02, 0x02, 0x01, 0x00, 0x02, 0x05, 0x05, 0x00, 0x03, 0x07, 0x01, 0x01
        /*0010*/ 	.byte	0x02, 0x03, 0x00, 0x00, 0x02, 0x06, 0x01, 0x00, 0x04, 0x0b, 0x08, 0x00, 0x09, 0x00, 0x00, 0x00
        /*0020*/ 	.byte	0x00, 0x00, 0x00, 0x00


//--------------------- .nv.info._Z10helloWorldv  --------------------------
	.section	.nv.info._Z10helloWorldv,"",@"SHT_CUDA_INFO"
	.sectionflags	@""
	.align	4


	//----- nvinfo : EIATTR_CUDA_API_VERSION
	.align		4
        /*0000*/ 	.byte	0x04, 0x37
        /*0002*/ 	.short	(.L_8 - .L_7)
.L_7:
        /*0004*/ 	.word	0x00000082


	//----- nvinfo : EIATTR_SPARSE_MMA_MASK
	.align		4
.L_8:
        /*0008*/ 	.byte	0x03, 0x50
        /*000a*/ 	.short	0x0000


	//----- nvinfo : EIATTR_MAXREG_COUNT
	.align		4
        /*000c*/ 	.byte	0x03, 0x1b
        /*000e*/ 	.short	0x00ff


	//----- nvinfo : EIATTR_EXTERNS
	.align		4
        /*0010*/ 	.byte	0x04, 0x0f
        /*0012*/ 	.short	(.L_10 - .L_9)


	//   ....[0]....
	.align		4
.L_9:
        /*0014*/ 	.word	index@(vprintf)


	//----- nvinfo : EIATTR_MERCURY_ISA_VERSION
	.align		4
.L_10:
        /*0018*/ 	.byte	0x03, 0x5f
        /*001a*/ 	.short	0x0101


	//----- nvinfo : EIATTR_VRC_CTA_INIT_COUNT
	.align		4
        /*001c*/ 	.byte	0x02, 0x4a
	.zero		1
	.zero		1


	//----- nvinfo : EIATTR_SYSCALL_OFFSETS
	.align		4
        /*0020*/ 	.byte	0x04, 0x46
        /*0022*/ 	.short	(.L_12 - .L_11)


	//   ....[0]....
.L_11:
        /*0024*/ 	.word	0x00000080


	//----- nvinfo : EIATTR_EXIT_INSTR_OFFSETS
	.align		4
.L_12:
        /*0028*/ 	.byte	0x04, 0x1c
        /*002a*/ 	.short	(.L_14 - .L_13)


	//   ....[0]....
.L_13:
        /*002c*/ 	.word	0x00000090


	//----- nvinfo : EIATTR_SW_WAR
	.align		4
.L_14:
        /*0030*/ 	.byte	0x04, 0x36
        /*0032*/ 	.short	(.L_16 - .L_15)
.L_15:
        /*0034*/ 	.word	0x00000008
.L_16:


//--------------------- .nv.callgraph             --------------------------
	.section	.nv.callgraph,"",@"SHT_CUDA_CALLGRAPH"
	.align	4
	.sectionentsize	8
	.align		4
        /*0000*/ 	.word	0x00000000
	.align		4
        /*0004*/ 	.word	0xffffffff
	.align		4
        /*0008*/ 	.word	index@(_Z10helloWorldv)
	.align		4
        /*000c*/ 	.word	index@(vprintf)
	.align		4
        /*0010*/ 	.word	0x00000000
	.align		4
        /*0014*/ 	.word	0xfffffffe
	.align		4
        /*0018*/ 	.word	0x00000000
	.align		4
        /*001c*/ 	.word	0xfffffffd
	.align		4
        /*0020*/ 	.word	0x00000000
	.align		4
        /*0024*/ 	.word	0xfffffffc


//--------------------- .nv.constant4             --------------------------
	.section	.nv.constant4,"a",@progbits
	.align	8
	.align		8
.nv.constant4:
        /*0000*/ 	.dword	vprintf
	.align		8
        /*0008*/ 	.dword	$str


//--------------------- .text._Z10helloWorldv     --------------------------
	.section	.text._Z10helloWorldv,"ax",@progbits
	.align	128
        .global         _Z10helloWorldv
        .type           _Z10helloWorldv,@function
        .size           _Z10helloWorldv,(.L_x_2 - _Z10helloWorldv)
        .other          _Z10helloWorldv,@"STO_CUDA_ENTRY STV_DEFAULT"
_Z10helloWorldv:
.text._Z10helloWorldv:
[----:B------:R-:W0:Y:S01]  /*0000*/  LDC R1, c[0x0][0x37c] ;  /* 0x0000df00ff017b82 */ /* 0x000e220000000800 */
[----:B------:R-:W-:Y:S01]  /*0010*/  MOV R0, 0x0 ;  /* 0x0000000000007802 */ /* 0x000fe20000000f00 */
[----:B------:R-:W1:Y:S01]  /*0020*/  LDCU.64 UR4, c[0x4][0x8] ;  /* 0x01000100ff0477ac */ /* 0x000e620008000a00 */
[----:B------:R-:W-:-:S05]  /*0030*/  CS2R R6, SRZ ;  /* 0x0000000000067805 */ /* 0x000fca000001ff00 */
[----:B------:R2:W3:Y:S01]  /*0040*/  LDC.64 R2, c[0x4][R0] ;  /* 0x0100000000027b82 */ /* 0x0004e20000000a00 */
[----:B-1----:R-:W-:Y:S02]  /*0050*/  IMAD.U32 R4, RZ, RZ, UR4 ;  /* 0x00000004ff047e24 */ /* 0x002fe4000f8e00ff */
[----:B--2---:R-:W-:-:S07]  /*0060*/  IMAD.U32 R5, RZ, RZ, UR5 ;  /* 0x00000005ff057e24 */ /* 0x004fce000f8e00ff */
[----:B------:R-:W-:-:S07]  /*0070*/  LEPC R20, `(.L_x_0) ;  /* 0x000000001014794e */ /* 0x000fce0000000000 */
[----:B0--3--:R-:W-:Y:S05]  /*0080*/  CALL.ABS.NOINC R2 ;  /* 0x0000000002007343 */ /* 0x009fea0003c00000 */
.L_x_0:
[----:B------:R-:W-:Y:S05]  /*0090*/  EXIT ;  /* 0x000000000000794d */ /* 0x000fea0003800000 */
.L_x_1:
[----:B------:R-:W-:-:S00]  /*00a0*/  BRA `(.L_x_1) ;  /* 0xfffffffc00fc7947 */ /* 0x000fc0000383ffff */
[----:B------:R-:W-:-:S00]  /*00b0*/  NOP ;  /* 0x0000000000007918 */ /* 0x000fc00000000000 */
        /* <DEDUP_REMOVED lines=12> */
.L_x_2:


//--------------------- .nv.global.init           --------------------------
	.section	.nv.global.init,"aw",@progbits
.nv.global.init:
	.type		$str,@object
	.size		$str,(.L_0 - $str)
$str:
        /*0000*/ 	.byte	0x48, 0x65, 0x6c, 0x6c, 0x6f, 0x20, 0x57, 0x6f, 0x72, 0x6c, 0x64, 0x20, 0x66, 0x72, 0x6f, 0x6d
        /*0010*/ 	.byte	0x20, 0x47, 0x50, 0x55, 0x21, 0x0a, 0x00
.L_0:


//--------------------- .nv.shared.reserved.0     --------------------------
	.section	.nv.shared.reserved.0,"aw",@nobits
	.weak		__nv_reservedSMEM_offset_0_alias
	.size		__nv_reservedSMEM_offset_0_alias, 0, 64
	.other		__nv_reservedSMEM_offset_0_alias,@"STO_CUDA_RESERVED_SHARED STV_DEFAULT"
__nv_reservedSMEM_offset_0_alias:
	.zero		0
	.zero		64


//--------------------- .nv.constant0._Z10helloWorldv --------------------------
	.section	.nv.constant0._Z10helloWorldv,"a",@progbits
	.sectionflags	@""
	.align	4
.nv.constant0._Z10helloWorldv:
	.zero		896


//--------------------- SYMBOLS --------------------------

	.type		.nv.reservedSmem.offset0,@object
	.size		.nv.reservedSmem.offset0,0x4
	.type		vprintf,@function
